	.headerflags	@"EF_CUDA_TEXMODE_UNIFIED EF_CUDA_64BIT_ADDRESS EF_CUDA_ACCELERATORS EF_CUDA_SM90 EF_CUDA_VIRTUAL_SM(EF_CUDA_SM90)"
	.elftype	@"ET_EXEC"


//--------------------- .nv.info                  --------------------------
	.section	.nv.info,"",@"SHT_CUDA_INFO"
	.align	4


	//----- nvinfo : EIATTR_REGCOUNT
	.align		4
        /*0000*/ 	.byte	0x04, 0x2f
        /*0002*/ 	.short	(.L_3 - .L_2)
	.align		4
.L_2:
        /*0004*/ 	.word	index@(triton_poi_fused__native_batch_norm_legit_no_training_cat_relu_60)
        /*0008*/ 	.word	0x0000001c


	//----- nvinfo : EIATTR_MIN_STACK_SIZE
	.align		4
.L_3:
        /*000c*/ 	.byte	0x04, 0x12
        /*000e*/ 	.short	(.L_5 - .L_4)
	.align		4
.L_4:
        /*0010*/ 	.word	index@(triton_poi_fused__native_batch_norm_legit_no_training_cat_relu_60)
        /*0014*/ 	.word	0x00000000


	//----- nvinfo : EIATTR_FRAME_SIZE
	.align		4
.L_5:
        /*0018*/ 	.byte	0x04, 0x11
        /*001a*/ 	.short	(.L_7 - .L_6)
	.align		4
.L_6:
        /*001c*/ 	.word	index@(triton_poi_fused__native_batch_norm_legit_no_training_cat_relu_60)
        /*0020*/ 	.word	0x00000000


	//----- nvinfo : EIATTR_MIN_STACK_SIZE
	.align		4
.L_7:
        /*0024*/ 	.byte	0x04, 0x12
        /*0026*/ 	.short	(.L_9 - .L_8)
	.align		4
.L_8:
        /*0028*/ 	.word	index@(triton_poi_fused__native_batch_norm_legit_no_training_cat_relu_60)
        /*002c*/ 	.word	0x00000000
.L_9:


//--------------------- .nv.info.triton_poi_fused__native_batch_norm_legit_no_training_cat_relu_60 --------------------------
	.section	.nv.info.triton_poi_fused__native_batch_norm_legit_no_training_cat_relu_60,"",@"SHT_CUDA_INFO"
	.sectionflags	@""
	.align	4


	//----- nvinfo : EIATTR_CUDA_API_VERSION
	.align		4
        /*0000*/ 	.byte	0x04, 0x37
        /*0002*/ 	.short	(.L_11 - .L_10)
.L_10:
        /*0004*/ 	.word	0x0000007c


	//----- nvinfo : EIATTR_KPARAM_INFO
	.align		4
.L_11:
        /*0008*/ 	.byte	0x04, 0x17
        /*000a*/ 	.short	(.L_13 - .L_12)
.L_12:
        /*000c*/ 	.word	0x00000000
        /*0010*/ 	.short	0x0008
        /*0012*/ 	.short	0x0040
        /*0014*/ 	.byte	0x00, 0xf0, 0x11, 0x00


	//----- nvinfo : EIATTR_KPARAM_INFO
	.align		4
.L_13:
        /*0018*/ 	.byte	0x04, 0x17
        /*001a*/ 	.short	(.L_15 - .L_14)
.L_14:
        /*001c*/ 	.word	0x00000000
        /*0020*/ 	.short	0x0007
        /*0022*/ 	.short	0x0038
        /*0024*/ 	.byte	0x00, 0xf4, 0x21, 0x00


	//----- nvinfo : EIATTR_KPARAM_INFO
	.align		4
.L_15:
        /*0028*/ 	.byte	0x04, 0x17
        /*002a*/ 	.short	(.L_17 - .L_16)
.L_16:
        /*002c*/ 	.word	0x00000000
        /*0030*/ 	.short	0x0006
        /*0032*/ 	.short	0x0030
        /*0034*/ 	.byte	0x00, 0xf4, 0x21, 0x00


	//----- nvinfo : EIATTR_KPARAM_INFO
	.align		4
.L_17:
        /*0038*/ 	.byte	0x04, 0x17
        /*003a*/ 	.short	(.L_19 - .L_18)
.L_18:
        /*003c*/ 	.word	0x00000000
        /*0040*/ 	.short	0x0005
        /*0042*/ 	.short	0x0028
        /*0044*/ 	.byte	0x00, 0xf4, 0x21, 0x00


	//----- nvinfo : EIATTR_KPARAM_INFO
	.align		4
.L_19:
        /*0048*/ 	.byte	0x04, 0x17
        /*004a*/ 	.short	(.L_21 - .L_20)
.L_20:
        /*004c*/ 	.word	0x00000000
        /*0050*/ 	.short	0x0004
        /*0052*/ 	.short	0x0020
        /*0054*/ 	.byte	0x00, 0xf4, 0x21, 0x00


	//----- nvinfo : EIATTR_KPARAM_INFO
	.align		4
.L_21:
        /*0058*/ 	.byte	0x04, 0x17
        /*005a*/ 	.short	(.L_23 - .L_22)
.L_22:
        /*005c*/ 	.word	0x00000000
        /*0060*/ 	.short	0x0003
        /*0062*/ 	.short	0x0018
        /*0064*/ 	.byte	0x00, 0xf4, 0x21, 0x00


	//----- nvinfo : EIATTR_KPARAM_INFO
	.align		4
.L_23:
        /*0068*/ 	.byte	0x04, 0x17
        /*006a*/ 	.short	(.L_25 - .L_24)
.L_24:
        /*006c*/ 	.word	0x00000000
        /*0070*/ 	.short	0x0002
        /*0072*/ 	.short	0x0010
        /*0074*/ 	.byte	0x00, 0xf4, 0x21, 0x00


	//----- nvinfo : EIATTR_KPARAM_INFO
	.align		4
.L_25:
        /*0078*/ 	.byte	0x04, 0x17
        /*007a*/ 	.short	(.L_27 - .L_26)
.L_26:
        /*007c*/ 	.word	0x00000000
        /*0080*/ 	.short	0x0001
        /*0082*/ 	.short	0x0008
        /*0084*/ 	.byte	0x00, 0xf4, 0x21, 0x00


	//----- nvinfo : EIATTR_KPARAM_INFO
	.align		4
.L_27:
        /*0088*/ 	.byte	0x04, 0x17
        /*008a*/ 	.short	(.L_29 - .L_28)
.L_28:
        /*008c*/ 	.word	0x00000000
        /*0090*/ 	.short	0x0000
        /*0092*/ 	.short	0x0000
        /*0094*/ 	.byte	0x00, 0xf4, 0x21, 0x00


	//----- nvinfo : EIATTR_SPARSE_MMA_MASK
	.align		4
.L_29:
        /*0098*/ 	.byte	0x03, 0x50
        /*009a*/ 	.short	0x0000


	//----- nvinfo : EIATTR_MAXREG_COUNT
	.align		4
        /*009c*/ 	.byte	0x03, 0x1b
        /*009e*/ 	.short	0x00ff


	//----- nvinfo : EIATTR_EXIT_INSTR_OFFSETS
	.align		4
        /*00a0*/ 	.byte	0x04, 0x1c
        /*00a2*/ 	.short	(.L_31 - .L_30)


	//   ....[0]....
.L_30:
        /*00a4*/ 	.word	0x00000680


	//   ....[1]....
        /*00a8*/ 	.word	0x000006a0


	//----- nvinfo : EIATTR_REQNTID
	.align		4
.L_31:
        /*00ac*/ 	.byte	0x04, 0x10
        /*00ae*/ 	.short	(.L_33 - .L_32)
.L_32:
        /*00b0*/ 	.word	0x00000080
        /*00b4*/ 	.word	0x00000001
        /*00b8*/ 	.word	0x00000001


	//----- nvinfo : EIATTR_CBANK_PARAM_SIZE
	.align		4
.L_33:
        /*00bc*/ 	.byte	0x03, 0x19
        /*00be*/ 	.short	0x0044


	//----- nvinfo : EIATTR_PARAM_CBANK
	.align		4
        /*00c0*/ 	.byte	0x04, 0x0a
        /*00c2*/ 	.short	(.L_35 - .L_34)
	.align		4
.L_34:
        /*00c4*/ 	.word	index@(.nv.constant0.triton_poi_fused__native_batch_norm_legit_no_training_cat_relu_60)
        /*00c8*/ 	.short	0x0210
        /*00ca*/ 	.short	0x0044


	//----- nvinfo : EIATTR_SW_WAR
	.align		4
.L_35:
        /*00cc*/ 	.byte	0x04, 0x36
        /*00ce*/ 	.short	(.L_37 - .L_36)
.L_36:
        /*00d0*/ 	.word	0x00000008
.L_37:


//--------------------- .nv.callgraph             --------------------------
	.section	.nv.callgraph,"",@"SHT_CUDA_CALLGRAPH"
	.align	4
	.sectionentsize	8
	.align		4
        /*0000*/ 	.word	0x00000000
	.align		4
        /*0004*/ 	.word	0xffffffff
	.align		4
        /*0008*/ 	.word	0x00000000
	.align		4
        /*000c*/ 	.word	0xfffffffe
	.align		4
        /*0010*/ 	.word	0x00000000
	.align		4
        /*0014*/ 	.word	0xfffffffd
	.align		4
        /*0018*/ 	.word	0x00000000
	.align		4
        /*001c*/ 	.word	0xfffffffc


//--------------------- .nv.constant4             --------------------------
	.section	.nv.constant4,"a",@progbits
	.align	8
	.align		8
.nv.constant4:
        /*0000*/ 	.dword	_$_str
	.align		8
        /*0008*/ 	.dword	_$_str_$_2


//--------------------- .text.triton_poi_fused__native_batch_norm_legit_no_training_cat_relu_60 --------------------------
	.section	.text.triton_poi_fused__native_batch_norm_legit_no_training_cat_relu_60,"ax",@progbits
	.align	128
        .global         triton_poi_fused__native_batch_norm_legit_no_training_cat_relu_60
        .type           triton_poi_fused__native_batch_norm_legit_no_training_cat_relu_60,@function
        .size           triton_poi_fused__native_batch_norm_legit_no_training_cat_relu_60,(.L_x_1 - triton_poi_fused__native_batch_norm_legit_no_training_cat_relu_60)
        .other          triton_poi_fused__native_batch_norm_legit_no_training_cat_relu_60,@"STO_CUDA_ENTRY STV_DEFAULT"
triton_poi_fused__native_batch_norm_legit_no_training_cat_relu_60:
.text.triton_poi_fused__native_batch_norm_legit_no_training_cat_relu_60:
[----:B------:R-:W0:Y:S01]  /*0000*/  LDC R1, c[0x0][0x28] ;  /* 0x00000a00ff017b82 */ /* 0x000e220000000800 */
[----:B------:R-:W1:Y:S07]  /*0010*/  S2R R0, SR_TID.X ;  /* 0x0000000000007919 */ /* 0x000e6e0000002100 */
[----:B------:R-:W2:Y:S01]  /*0020*/  LDC.64 R4, c[0x0][0x228] ;  /* 0x00008a00ff047b82 */ /* 0x000ea20000000a00 */
[----:B------:R-:W-:Y:S01]  /*0030*/  IMAD.MOV.U32 R6, RZ, RZ, RZ ;  /* 0x000000ffff067224 */ /* 0x000fe200078e00ff */
[----:B------:R-:W-:Y:S01]  /*0040*/  ULDC.64 UR4, c[0x0][0x208] ;  /* 0x0000820000047ab9 */ /* 0x000fe20000000a00 */
[----:B------:R-:W3:Y:S01]  /*0050*/  S2R R3, SR_CTAID.X ;  /* 0x0000000000037919 */ /* 0x000ee20000002500 */
[----:B------:R-:W-:Y:S01]  /*0060*/  IMAD.MOV.U32 R10, RZ, RZ, RZ ;  /* 0x000000ffff0a7224 */ /* 0x000fe200078e00ff */
[----:B------:R-:W-:-:S03]  /*0070*/  ULDC.64 UR6, c[0x0][0x218] ;  /* 0x0000860000067ab9 */ /* 0x000fc60000000a00 */
[----:B------:R-:W4:Y:S01]  /*0080*/  LDC.64 R14, c[0x0][0x220] ;  /* 0x00008800ff0e7b82 */ /* 0x000f220000000a00 */
[----:B-1----:R-:W-:-:S05]  /*0090*/  IMAD.SHL.U32 R0, R0, 0x2, RZ ;  /* 0x0000000200007824 */ /* 0x002fca00078e00ff */
[----:B------:R-:W-:-:S05]  /*00a0*/  LOP3.LUT R0, R0, 0xfe, RZ, 0xc0, !PT ;  /* 0x000000fe00007812 */ /* 0x000fca00078ec0ff */
[----:B---3--:R-:W-:-:S05]  /*00b0*/  IMAD R0, R3, 0x100, R0 ;  /* 0x0000010003007824 */ /* 0x008fca00078e0200 */
[----:B------:R-:W-:Y:S02]  /*00c0*/  SHF.R.S32.HI R3, RZ, 0x1f, R0 ;  /* 0x0000001fff037819 */ /* 0x000fe40000011400 */
[----:B------:R-:W-:Y:S02]  /*00d0*/  ISETP.GE.AND P0, PT, R0, 0x3200, PT ;  /* 0x000032000000780c */ /* 0x000fe40003f06270 */
[----:B------:R-:W-:-:S04]  /*00e0*/  LEA.HI R3, R3, R0, RZ, 0x2 ;  /* 0x0000000003037211 */ /* 0x000fc800078f10ff */
[----:B------:R-:W-:-:S05]  /*00f0*/  SHF.R.S32.HI R11, RZ, 0x2, R3 ;  /* 0x00000002ff0b7819 */ /* 0x000fca0000011403 */
[----:B------:R-:W-:-:S05]  /*0100*/  IMAD.HI R2, R11, 0x51eb851f, RZ ;  /* 0x51eb851f0b027827 */ /* 0x000fca00078e02ff */
[----:B------:R-:W-:-:S04]  /*0110*/  SHF.R.U32.HI R7, RZ, 0x1f, R2 ;  /* 0x0000001fff077819 */ /* 0x000fc80000011602 */
[----:B------:R-:W-:-:S05]  /*0120*/  LEA.HI.SX32 R2, R2, R7, 0x18 ;  /* 0x0000000702027211 */ /* 0x000fca00078fc2ff */
[----:B------:R-:W-:-:S04]  /*0130*/  IMAD R11, R2, -0x320, R11 ;  /* 0xfffffce0020b7824 */ /* 0x000fc800078e020b */
[----:B--2---:R-:W-:-:S05]  /*0140*/  IMAD.WIDE R4, R11, 0x4, R4 ;  /* 0x000000040b047825 */ /* 0x004fca00078e0204 */
[----:B------:R-:W2:Y:S01]  /*0150*/  @!P0 LDG.E.EL R6, desc[UR4][R4.64] ;  /* 0x0000000404068981 */ /* 0x000ea2000c2e1900 */
[----:B------:R-:W-:-:S03]  /*0160*/  IMAD.HI R2, R0, 0x51eb851f, RZ ;  /* 0x51eb851f00027827 */ /* 0x000fc600078e02ff */
[----:B------:R1:W3:Y:S01]  /*0170*/  @!P0 LDG.E.EL R10, desc[UR4][R4.64] ;  /* 0x00000004040a8981 */ /* 0x0002e2000c2e1900 */
[----:B------:R-:W-:Y:S01]  /*0180*/  LOP3.LUT R7, R3, 0xfffffffc, RZ, 0xc0, !PT ;  /* 0xfffffffc03077812 */ /* 0x000fe200078ec0ff */
[----:B------:R-:W-:Y:S01]  /*0190*/  IMAD.SHL.U32 R8, R11, 0x4, RZ ;  /* 0x000000040b087824 */ /* 0x000fe200078e00ff */
[----:B------:R-:W-:Y:S02]  /*01a0*/  SHF.R.U32.HI R9, RZ, 0x1f, R2 ;  /* 0x0000001fff097819 */ /* 0x000fe40000011602 */
[----:B------:R-:W-:Y:S02]  /*01b0*/  IADD3 R7, R0, -R7, RZ ;  /* 0x8000000700077210 */ /* 0x000fe40007ffe0ff */
[----:B------:R-:W-:Y:S02]  /*01c0*/  LEA.HI.SX32 R17, R2, R9, 0x16 ;  /* 0x0000000902117211 */ /* 0x000fe400078fb2ff */
[----:B------:R-:W5:Y:S03]  /*01d0*/  LDC.64 R2, c[0x0][0x210] ;  /* 0x00008400ff027b82 */ /* 0x000f660000000a00 */
[----:B------:R-:W-:-:S02]  /*01e0*/  IMAD.SHL.U32 R9, R17, 0x80, RZ ;  /* 0x0000008011097824 */ /* 0x000fc400078e00ff */
[----:B-1----:R-:W-:-:S03]  /*01f0*/  IMAD R4, R17, -0xc80, R0 ;  /* 0xfffff38011047824 */ /* 0x002fc600078e0200 */
[--C-:B------:R-:W-:Y:S01]  /*0200*/  IADD3 R18, P1, P2, R8, R7, R9.reuse ;  /* 0x0000000708127210 */ /* 0x100fe20007a3e009 */
[----:B------:R-:W-:Y:S01]  /*0210*/  IMAD R25, R17, 0xc00, R4 ;  /* 0x00000c0011197824 */ /* 0x000fe200078e0204 */
[----:B------:R-:W-:Y:S02]  /*0220*/  SHF.R.S32.HI R13, RZ, 0x1f, R9 ;  /* 0x0000001fff0d7819 */ /* 0x000fe40000011409 */
[----:B------:R-:W-:Y:S02]  /*0230*/  CS2R R4, SRZ ;  /* 0x0000000000047805 */ /* 0x000fe4000001ff00 */
[----:B------:R-:W-:Y:S02]  /*0240*/  SHF.R.S32.HI R8, RZ, 0x1f, R8 ;  /* 0x0000001fff087819 */ /* 0x000fe40000011408 */
[----:B------:R-:W-:Y:S02]  /*0250*/  SHF.R.S32.HI R7, RZ, 0x1f, R7 ;  /* 0x0000001fff077819 */ /* 0x000fe40000011407 */
[----:B------:R-:W-:-:S02]  /*0260*/  LEA R16, P3, R18, UR6, 0x2 ;  /* 0x0000000612107c11 */ /* 0x000fc4000f8610ff */
[----:B------:R-:W-:Y:S02]  /*0270*/  IADD3.X R7, R8, R7, R13, P1, P2 ;  /* 0x0000000708077210 */ /* 0x000fe40000fe440d */
[----:B------:R-:W1:Y:S01]  /*0280*/  LDC.64 R12, c[0x0][0x230] ;  /* 0x00008c00ff0c7b82 */ /* 0x000e620000000a00 */
[C---:B------:R-:W-:Y:S02]  /*0290*/  ISETP.GE.AND P2, PT, R11.reuse, 0x300, PT ;  /* 0x000003000b00780c */ /* 0x040fe40003f46270 */
[----:B------:R-:W-:Y:S01]  /*02a0*/  ISETP.GT.AND P1, PT, R11, 0x2ff, !P0 ;  /* 0x000002ff0b00780c */ /* 0x000fe20004724270 */
[----:B-----5:R-:W-:Y:S01]  /*02b0*/  IMAD.WIDE R24, R25, 0x4, R2 ;  /* 0x0000000419187825 */ /* 0x020fe200078e0202 */
[----:B------:R-:W-:Y:S02]  /*02c0*/  ISETP.LT.AND P4, PT, R0, 0x3200, !P2 ;  /* 0x000032000000780c */ /* 0x000fe40005781270 */
[----:B------:R-:W-:Y:S02]  /*02d0*/  CS2R R2, SRZ ;  /* 0x0000000000027805 */ /* 0x000fe4000001ff00 */
[----:B------:R-:W-:Y:S01]  /*02e0*/  LEA.HI.X R17, R18, UR7, R7, 0x2, P3 ;  /* 0x0000000712117c11 */ /* 0x000fe200098f1407 */
[----:B------:R-:W5:Y:S01]  /*02f0*/  LDC.64 R8, c[0x0][0x238] ;  /* 0x00008e00ff087b82 */ /* 0x000f620000000a00 */
[----:B------:R-:W-:Y:S01]  /*0300*/  HFMA2.MMA R7, -RZ, RZ, 0, 0 ;  /* 0x00000000ff077435 */ /* 0x000fe200000001ff */
[----:B----4-:R-:W-:Y:S01]  /*0310*/  IMAD.WIDE R22, R11, 0x4, R14 ;  /* 0x000000040b167825 */ /* 0x010fe200078e020e */
[----:B------:R-:W-:-:S03]  /*0320*/  CS2R R14, SRZ ;  /* 0x00000000000e7805 */ /* 0x000fc6000001ff00 */
[----:B------:R-:W4:Y:S04]  /*0330*/  @P1 LDG.E.64 R4, desc[UR4][R16.64+-0x3000] ;  /* 0xffd0000410041981 */ /* 0x000f28000c1e1b00 */
[----:B------:R-:W4:Y:S01]  /*0340*/  @P4 LDG.E.64 R2, desc[UR4][R24.64] ;  /* 0x0000000418024981 */ /* 0x000f22000c1e1b00 */
[----:B------:R-:W-:-:S03]  /*0350*/  IMAD.MOV.U32 R20, RZ, RZ, RZ ;  /* 0x000000ffff147224 */ /* 0x000fc600078e00ff */
[----:B------:R-:W4:Y:S01]  /*0360*/  @!P0 LDG.E.EL R7, desc[UR4][R22.64] ;  /* 0x0000000416078981 */ /* 0x000f22000c2e1900 */
[----:B-1----:R-:W-:-:S03]  /*0370*/  IMAD.WIDE R12, R11, 0x4, R12 ;  /* 0x000000040b0c7825 */ /* 0x002fc600078e020c */
[----:B------:R-:W4:Y:S01]  /*0380*/  @!P0 LDG.E.EL R14, desc[UR4][R22.64] ;  /* 0x00000004160e8981 */ /* 0x000f22000c2e1900 */
[----:B------:R-:W-:Y:S02]  /*0390*/  IMAD.MOV.U32 R18, RZ, RZ, RZ ;  /* 0x000000ffff127224 */ /* 0x000fe400078e00ff */
[----:B-----5:R-:W-:Y:S01]  /*03a0*/  IMAD.WIDE R8, R11, 0x4, R8 ;  /* 0x000000040b087825 */ /* 0x020fe200078e0208 */
[----:B------:R-:W-:Y:S01]  /*03b0*/  MOV R11, RZ ;  /* 0x000000ff000b7202 */ /* 0x000fe20000000f00 */
[----:B------:R-:W5:Y:S04]  /*03c0*/  @!P0 LDG.E.EL R20, desc[UR4][R12.64] ;  /* 0x000000040c148981 */ /* 0x000f68000c2e1900 */
[----:B------:R1:W5:Y:S04]  /*03d0*/  @!P0 LDG.E.EL R18, desc[UR4][R12.64] ;  /* 0x000000040c128981 */ /* 0x000368000c2e1900 */
[----:B------:R-:W5:Y:S04]  /*03e0*/  @!P0 LDG.E.EL R15, desc[UR4][R8.64] ;  /* 0x00000004080f8981 */ /* 0x000f68000c2e1900 */
[----:B------:R1:W5:Y:S01]  /*03f0*/  @!P0 LDG.E.EL R11, desc[UR4][R8.64] ;  /* 0x00000004080b8981 */ /* 0x000362000c2e1900 */
[----:B------:R-:W-:Y:S01]  /*0400*/  IMAD.MOV.U32 R21, RZ, RZ, 0x3e800000 ;  /* 0x3e800000ff157424 */ /* 0x000fe200078e00ff */
[----:B-1----:R-:W1:Y:S08]  /*0410*/  LDC.64 R12, c[0x0][0x240] ;  /* 0x00009000ff0c7b82 */ /* 0x002e700000000a00 */
[----:B0-----:R-:W0:Y:S01]  /*0420*/  LDC.64 R8, c[0x0][0x248] ;  /* 0x00009200ff087b82 */ /* 0x001e220000000a00 */
[----:B-1----:R-:W-:-:S04]  /*0430*/  IMAD.WIDE R12, R0, 0x4, R12 ;  /* 0x00000004000c7825 */ /* 0x002fc800078e020c */
[----:B0-----:R-:W-:-:S04]  /*0440*/  IMAD.WIDE R8, R0, 0x4, R8 ;  /* 0x0000000400087825 */ /* 0x001fc800078e0208 */
[----:B--2---:R-:W-:-:S04]  /*0450*/  FADD R6, R6, 9.9999997473787516356e-06 ;  /* 0x3727c5ac06067421 */ /* 0x004fc80000000000 */
[----:B------:R-:W0:Y:S01]  /*0460*/  MUFU.SQRT R16, R6 ;  /* 0x0000000600107308 */ /* 0x000e220000002000 */
[----:B---3--:R-:W-:-:S07]  /*0470*/  FADD R10, R10, 9.9999997473787516356e-06 ;  /* 0x3727c5ac0a0a7421 */ /* 0x008fce0000000000 */
[----:B------:R-:W1:Y:S01]  /*0480*/  MUFU.SQRT R17, R10 ;  /* 0x0000000a00117308 */ /* 0x000e620000002000 */
[C---:B0-----:R-:W-:Y:S02]  /*0490*/  FSETP.GT.AND P6, PT, R16.reuse, 8.50705917302346158658e+37, PT ;  /* 0x7e8000001000780b */ /* 0x041fe40003fc4000 */
[----:B------:R-:W-:Y:S02]  /*04a0*/  FSETP.GEU.AND P3, PT, R16, 1.175494350822287508e-38, PT ;  /* 0x008000001000780b */ /* 0x000fe40003f6e000 */
[----:B------:R-:W-:Y:S02]  /*04b0*/  FSEL R19, R21, 1, P6 ;  /* 0x3f80000015137808 */ /* 0x000fe40003000000 */
[----:B-1----:R-:W-:-:S07]  /*04c0*/  FSETP.GT.AND P5, PT, R17, 8.50705917302346158658e+37, PT ;  /* 0x7e8000001100780b */ /* 0x002fce0003fa4000 */
[----:B------:R-:W-:Y:S01]  /*04d0*/  @P6 FMUL R16, R16, 0.25 ;  /* 0x3e80000010106820 */ /* 0x000fe20000400000 */
[----:B------:R-:W-:-:S03]  /*04e0*/  FSETP.GEU.AND P6, PT, R17, 1.175494350822287508e-38, PT ;  /* 0x008000001100780b */ /* 0x000fc60003fce000 */
[----:B------:R-:W-:Y:S02]  /*04f0*/  @!P3 FMUL R16, R16, 16777216 ;  /* 0x4b8000001010b820 */ /* 0x000fe40000400000 */
[----:B------:R-:W-:-:S08]  /*0500*/  @P5 FMUL R17, R17, 0.25 ;  /* 0x3e80000011115820 */ /* 0x000fd00000400000 */
[----:B------:R-:W-:Y:S01]  /*0510*/  @!P6 FMUL R17, R17, 16777216 ;  /* 0x4b8000001111e820 */ /* 0x000fe20000400000 */
[----:B------:R-:W0:Y:S01]  /*0520*/  MUFU.RCP R16, R16 ;  /* 0x0000001000107308 */ /* 0x000e220000001000 */
[----:B------:R-:W-:-:S07]  /*0530*/  FSEL R6, R21, 1, P5 ;  /* 0x3f80000015067808 */ /* 0x000fce0002800000 */
[----:B------:R-:W1:Y:S01]  /*0540*/  MUFU.RCP R17, R17 ;  /* 0x0000001100117308 */ /* 0x000e620000001000 */
[----:B----4-:R-:W-:Y:S02]  /*0550*/  SEL R2, R2, RZ, P4 ;  /* 0x000000ff02027207 */ /* 0x010fe40002000000 */
[----:B------:R-:W-:Y:S01]  /*0560*/  SEL R3, R3, RZ, P4 ;  /* 0x000000ff03037207 */ /* 0x000fe20002000000 */
[----:B------:R-:W-:Y:S01]  /*0570*/  @!P3 FMUL R19, R19, 16777216 ;  /* 0x4b8000001313b820 */ /* 0x000fe20000400000 */
[----:B------:R-:W-:Y:S01]  /*0580*/  @P2 SEL R2, R4, RZ, P1 ;  /* 0x000000ff04022207 */ /* 0x000fe20000800000 */
[----:B------:R-:W-:Y:S01]  /*0590*/  @!P6 FMUL R6, R6, 16777216 ;  /* 0x4b8000000606e820 */ /* 0x000fe20000400000 */
[----:B------:R-:W-:Y:S01]  /*05a0*/  @P2 SEL R3, R5, RZ, P1 ;  /* 0x000000ff05032207 */ /* 0x000fe20000800000 */
[----:B0-----:R-:W-:Y:S02]  /*05b0*/  FMUL R16, R16, R19 ;  /* 0x0000001310107220 */ /* 0x001fe40000400000 */
[----:B------:R-:W-:-:S02]  /*05c0*/  FADD R7, R2, -R7 ;  /* 0x8000000702077221 */ /* 0x000fc40000000000 */
[----:B------:R-:W-:Y:S01]  /*05d0*/  FADD R14, R3, -R14 ;  /* 0x8000000e030e7221 */ /* 0x000fe20000000000 */
[----:B-1----:R-:W-:Y:S01]  /*05e0*/  FMUL R17, R17, R6 ;  /* 0x0000000611117220 */ /* 0x002fe20000400000 */
[----:B------:R-:W-:-:S03]  /*05f0*/  FMUL R16, R7, R16 ;  /* 0x0000001007107220 */ /* 0x000fc60000400000 */
[----:B------:R-:W-:Y:S01]  /*0600*/  FMUL R14, R14, R17 ;  /* 0x000000110e0e7220 */ /* 0x000fe20000400000 */
[----:B-----5:R-:W-:-:S03]  /*0610*/  FFMA R15, R16, R20, R15 ;  /* 0x00000014100f7223 */ /* 0x020fc6000000000f */
[----:B------:R-:W-:Y:S02]  /*0620*/  FFMA R11, R14, R18, R11 ;  /* 0x000000120e0b7223 */ /* 0x000fe4000000000b */
[----:B------:R-:W-:Y:S01]  /*0630*/  FSETP.GEU.AND P1, PT, R15, RZ, PT ;  /* 0x000000ff0f00720b */ /* 0x000fe20003f2e000 */
[----:B------:R0:W-:Y:S02]  /*0640*/  @!P0 STG.E.64 desc[UR4][R12.64], R2 ;  /* 0x000000020c008986 */ /* 0x0001e4000c101b04 */
[----:B------:R-:W-:Y:S02]  /*0650*/  FSETP.GEU.AND P2, PT, R11, RZ, PT ;  /* 0x000000ff0b00720b */ /* 0x000fe40003f4e000 */
[----:B------:R-:W-:Y:S02]  /*0660*/  FSEL R10, R15, RZ, P1 ;  /* 0x000000ff0f0a7208 */ /* 0x000fe40000800000 */
[----:B------:R-:W-:Y:S01]  /*0670*/  FSEL R11, R11, RZ, P2 ;  /* 0x000000ff0b0b7208 */ /* 0x000fe20001000000 */
[----:B0-----:R-:W-:Y:S08]  /*0680*/  @P0 EXIT ;  /* 0x000000000000094d */ /* 0x001ff00003800000 */
[----:B------:R-:W-:Y:S01]  /*0690*/  STG.E.64 desc[UR4][R8.64], R10 ;  /* 0x0000000a08007986 */ /* 0x000fe2000c101b04 */
[----:B------:R-:W-:Y:S05]  /*06a0*/  EXIT ;  /* 0x000000000000794d */ /* 0x000fea0003800000 */
.L_x_0:
[----:B------:R-:W-:-:S00]  /*06b0*/  BRA `(.L_x_0) ;  /* 0xfffffffc00fc7947 */ /* 0x000fc0000383ffff */
[----:B------:R-:W-:-:S00]  /*06c0*/  NOP ;  /* 0x0000000000007918 */ /* 0x000fc00000000000 */
        /* <DEDUP_REMOVED lines=11> */
.L_x_1:


//--------------------- .nv.global.init           --------------------------
	.section	.nv.global.init,"aw",@progbits
.nv.global.init:
	.type		_$_str,@object
	.size		_$_str,(_$_str_$_2 - _$_str)
_$_str:
        /*0000*/ 	.byte	0x5f, 0x5f, 0x43, 0x55, 0x44, 0x41, 0x5f, 0x46, 0x54, 0x5a, 0x00
	.type		_$_str_$_2,@object
	.size		_$_str_$_2,(.L_1 - _$_str_$_2)
_$_str_$_2:
        /*000b*/ 	.byte	0x5f, 0x5f, 0x43, 0x55, 0x44, 0x41, 0x5f, 0x50, 0x52, 0x45, 0x43, 0x5f, 0x53, 0x51, 0x52, 0x54
        /*001b*/ 	.byte	0x00
.L_1:


//--------------------- .nv.constant0.triton_poi_fused__native_batch_norm_legit_no_training_cat_relu_60 --------------------------
	.section	.nv.constant0.triton_poi_fused__native_batch_norm_legit_no_training_cat_relu_60,"a",@progbits
	.sectionflags	@""
	.align	4
.nv.constant0.triton_poi_fused__native_batch_norm_legit_no_training_cat_relu_60:
	.zero		596
